//
// Generated by NVIDIA NVVM Compiler
//
// Compiler Build ID: CL-36424714
// Cuda compilation tools, release 13.0, V13.0.88
// Based on NVVM 20.0.0
//

.version 9.0
.target sm_100
.address_size 64

	// .globl	_Z15step_kernel_modiifPfS_

.visible .entry _Z15step_kernel_modiifPfS_(
	.param .u32 _Z15step_kernel_modiifPfS__param_0,
	.param .u32 _Z15step_kernel_modiifPfS__param_1,
	.param .f32 _Z15step_kernel_modiifPfS__param_2,
	.param .u64 .ptr .align 1 _Z15step_kernel_modiifPfS__param_3,
	.param .u64 .ptr .align 1 _Z15step_kernel_modiifPfS__param_4
)
{
	.reg .pred 	%p<5>;
	.reg .b32 	%r<22>;
	.reg .b32 	%f<14>;
	.reg .b64 	%rd<17>;

	ld.param.u32 	%r6, [_Z15step_kernel_modiifPfS__param_0];
	ld.param.u32 	%r7, [_Z15step_kernel_modiifPfS__param_1];
	ld.param.f32 	%f1, [_Z15step_kernel_modiifPfS__param_2];
	ld.param.u64 	%rd1, [_Z15step_kernel_modiifPfS__param_3];
	ld.param.u64 	%rd2, [_Z15step_kernel_modiifPfS__param_4];
	mov.u32 	%r8, %ctaid.x;
	mov.u32 	%r9, %ntid.x;
	mov.u32 	%r10, %tid.x;
	mad.lo.s32 	%r1, %r8, %r9, %r10;
	add.s32 	%r11, %r7, -2;
	add.s32 	%r2, %r6, -2;
	mul.lo.s32 	%r12, %r11, %r2;
	setp.ge.s32 	%p1, %r1, %r12;
	@%p1 bra 	$L__BB0_3;
	div.s32 	%r13, %r1, %r2;
	mul.lo.s32 	%r14, %r13, %r2;
	sub.s32 	%r3, %r1, %r14;
	add.s32 	%r15, %r3, 1;
	add.s32 	%r5, %r13, 1;
	add.s32 	%r16, %r6, -1;
	setp.ge.s32 	%p2, %r15, %r16;
	add.s32 	%r17, %r7, -1;
	setp.ge.s32 	%p3, %r5, %r17;
	or.pred  	%p4, %p2, %p3;
	@%p4 bra 	$L__BB0_3;
	cvta.to.global.u64 	%rd3, %rd1;
	mad.lo.s32 	%r18, %r5, %r6, %r3;
	mul.lo.s32 	%r19, %r13, %r6;
	shl.b32 	%r20, %r6, 1;
	add.s32 	%r21, %r19, %r20;
	mul.wide.s32 	%rd4, %r18, 4;
	add.s64 	%rd5, %rd3, %rd4;
	ld.global.f32 	%f2, [%rd5];
	ld.global.f32 	%f3, [%rd5+4];
	add.f32 	%f4, %f3, %f3;
	sub.f32 	%f5, %f2, %f4;
	ld.global.f32 	%f6, [%rd5+8];
	add.f32 	%f7, %f6, %f5;
	cvt.s64.s32 	%rd6, %r19;
	cvt.s64.s32 	%rd7, %r3;
	add.s64 	%rd8, %rd6, %rd7;
	shl.b64 	%rd9, %rd8, 2;
	add.s64 	%rd10, %rd3, %rd9;
	ld.global.f32 	%f8, [%rd10+4];
	sub.f32 	%f9, %f8, %f4;
	cvt.s64.s32 	%rd11, %r21;
	add.s64 	%rd12, %rd11, %rd7;
	shl.b64 	%rd13, %rd12, 2;
	add.s64 	%rd14, %rd3, %rd13;
	ld.global.f32 	%f10, [%rd14+4];
	add.f32 	%f11, %f10, %f9;
	add.f32 	%f12, %f7, %f11;
	fma.rn.f32 	%f13, %f1, %f12, %f3;
	cvta.to.global.u64 	%rd15, %rd2;
	add.s64 	%rd16, %rd15, %rd4;
	st.global.f32 	[%rd16+4], %f13;
$L__BB0_3:
	ret;

}


// ===== COMPILED SASS (sm_100) =====

	.target	sm_100

	.elftype	@"ET_EXEC"


//--------------------- .note.nv.tkinfo           --------------------------
	.section	.note.nv.tkinfo,"",@"SHT_NOTE"
	.sectionflags	@"SHF_NOTE_NV_TKINFO"
	.tkinfo
        /*0018*/ 	.word	0x00000002
        /*0030*/ 	.string	""
        /*0030*/ 	.string	"ptxas"
        /*0030*/ 	.string	"Cuda compilation tools, release 13.0, V13.0.88"
        /*0030*/ 	.string	"Build cuda_13.0.r13.0/compiler.36424714_0"
        /*0030*/ 	.string	"-arch sm_100 -m 64 "



//--------------------- .note.nv.cuinfo           --------------------------
	.section	.note.nv.cuinfo,"",@"SHT_NOTE"
	.sectionflags	@"SHF_NOTE_NV_CUINFO"
        /*0018*/ 	.short	0x0002
        /*001a*/ 	.short	0x0064
        /*001c*/ 	.short	0x0082
	.zero		2


//--------------------- .nv.info                  --------------------------
	.section	.nv.info,"",@"SHT_CUDA_INFO"
	.align	4


	//----- nvinfo : EIATTR_REGCOUNT
	.align		4
        /*0000*/ 	.byte	0x04, 0x2f
        /*0002*/ 	.short	(.L_1 - .L_0)
	.align		4
.L_0:
        /*0004*/ 	.word	index@(_Z15step_kernel_modiifPfS_)
        /*0008*/ 	.word	0x00000011


	//----- nvinfo : EIATTR_FRAME_SIZE
	.align		4
.L_1:
        /*000c*/ 	.byte	0x04, 0x11
        /*000e*/ 	.short	(.L_3 - .L_2)
	.align		4
.L_2:
        /*0010*/ 	.word	index@(_Z15step_kernel_modiifPfS_)
        /*0014*/ 	.word	0x00000000


	//----- nvinfo : EIATTR_MIN_STACK_SIZE
	.align		4
.L_3:
        /*0018*/ 	.byte	0x04, 0x12
        /*001a*/ 	.short	(.L_5 - .L_4)
	.align		4
.L_4:
        /*001c*/ 	.word	index@(_Z15step_kernel_modiifPfS_)
        /*0020*/ 	.word	0x00000000
.L_5:


//--------------------- .nv.compat                --------------------------
	.section	.nv.compat,"",@"SHT_CUDA_COMPAT_INFO"
	.align	4
        /*0000*/ 	.byte	0x02, 0x09, 0x00, 0x00, 0x02, 0x02, 0x01, 0x00, 0x02, 0x05, 0x05, 0x00, 0x03, 0x07, 0x01, 0x01
        /*0010*/ 	.byte	0x02, 0x03, 0x00, 0x00, 0x02, 0x06, 0x01, 0x00, 0x04, 0x0b, 0x08, 0x00, 0x09, 0x00, 0x00, 0x00
        /*0020*/ 	.byte	0x00, 0x00, 0x00, 0x00


//--------------------- .nv.info._Z15step_kernel_modiifPfS_ --------------------------
	.section	.nv.info._Z15step_kernel_modiifPfS_,"",@"SHT_CUDA_INFO"
	.sectionflags	@""
	.align	4


	//----- nvinfo : EIATTR_CUDA_API_VERSION
	.align		4
        /*0000*/ 	.byte	0x04, 0x37
        /*0002*/ 	.short	(.L_7 - .L_6)
.L_6:
        /*0004*/ 	.word	0x00000082


	//----- nvinfo : EIATTR_KPARAM_INFO
	.align		4
.L_7:
        /*0008*/ 	.byte	0x04, 0x17
        /*000a*/ 	.short	(.L_9 - .L_8)
.L_8:
        /*000c*/ 	.word	0x00000000
        /*0010*/ 	.short	0x0004
        /*0012*/ 	.short	0x0018
        /*0014*/ 	.byte	0x00, 0xf5, 0x21, 0x00


	//----- nvinfo : EIATTR_KPARAM_INFO
	.align		4
.L_9:
        /*0018*/ 	.byte	0x04, 0x17
        /*001a*/ 	.short	(.L_11 - .L_10)
.L_10:
        /*001c*/ 	.word	0x00000000
        /*0020*/ 	.short	0x0003
        /*0022*/ 	.short	0x0010
        /*0024*/ 	.byte	0x00, 0xf5, 0x21, 0x00


	//----- nvinfo : EIATTR_KPARAM_INFO
	.align		4
.L_11:
        /*0028*/ 	.byte	0x04, 0x17
        /*002a*/ 	.short	(.L_13 - .L_12)
.L_12:
        /*002c*/ 	.word	0x00000000
        /*0030*/ 	.short	0x0002
        /*0032*/ 	.short	0x0008
        /*0034*/ 	.byte	0x00, 0xf0, 0x11, 0x00


	//----- nvinfo : EIATTR_KPARAM_INFO
	.align		4
.L_13:
        /*0038*/ 	.byte	0x04, 0x17
        /*003a*/ 	.short	(.L_15 - .L_14)
.L_14:
        /*003c*/ 	.word	0x00000000
        /*0040*/ 	.short	0x0001
        /*0042*/ 	.short	0x0004
        /*0044*/ 	.byte	0x00, 0xf0, 0x11, 0x00


	//----- nvinfo : EIATTR_KPARAM_INFO
	.align		4
.L_15:
        /*0048*/ 	.byte	0x04, 0x17
        /*004a*/ 	.short	(.L_17 - .L_16)
.L_16:
        /*004c*/ 	.word	0x00000000
        /*0050*/ 	.short	0x0000
        /*0052*/ 	.short	0x0000
        /*0054*/ 	.byte	0x00, 0xf0, 0x11, 0x00


	//----- nvinfo : EIATTR_SPARSE_MMA_MASK
	.align		4
.L_17:
        /*0058*/ 	.byte	0x03, 0x50
        /*005a*/ 	.short	0x0000


	//----- nvinfo : EIATTR_MAXREG_COUNT
	.align		4
        /*005c*/ 	.byte	0x03, 0x1b
        /*005e*/ 	.short	0x00ff


	//----- nvinfo : EIATTR_MERCURY_ISA_VERSION
	.align		4
        /*0060*/ 	.byte	0x03, 0x5f
        /*0062*/ 	.short	0x0101


	//----- nvinfo : EIATTR_VRC_CTA_INIT_COUNT
	.align		4
        /*0064*/ 	.byte	0x02, 0x4a
	.zero		1
	.zero		1


	//----- nvinfo : EIATTR_EXIT_INSTR_OFFSETS
	.align		4
        /*0068*/ 	.byte	0x04, 0x1c
        /*006a*/ 	.short	(.L_19 - .L_18)


	//   ....[0]....
.L_18:
        /*006c*/ 	.word	0x000000a0


	//   ....[1]....
        /*0070*/ 	.word	0x000002d0


	//   ....[2]....
        /*0074*/ 	.word	0x000004e0


	//----- nvinfo : EIATTR_CBANK_PARAM_SIZE
	.align		4
.L_19:
        /*0078*/ 	.byte	0x03, 0x19
        /*007a*/ 	.short	0x0020


	//----- nvinfo : EIATTR_PARAM_CBANK
	.align		4
        /*007c*/ 	.byte	0x04, 0x0a
        /*007e*/ 	.short	(.L_21 - .L_20)
	.align		4
.L_20:
        /*0080*/ 	.word	index@(.nv.constant0._Z15step_kernel_modiifPfS_)
        /*0084*/ 	.short	0x0380
        /*0086*/ 	.short	0x0020


	//----- nvinfo : EIATTR_SW_WAR
	.align		4
.L_21:
        /*0088*/ 	.byte	0x04, 0x36
        /*008a*/ 	.short	(.L_23 - .L_22)
.L_22:
        /*008c*/ 	.word	0x00000008
.L_23:


//--------------------- .nv.callgraph             --------------------------
	.section	.nv.callgraph,"",@"SHT_CUDA_CALLGRAPH"
	.align	4
	.sectionentsize	8
	.align		4
        /*0000*/ 	.word	0x00000000
	.align		4
        /*0004*/ 	.word	0xffffffff
	.align		4
        /*0008*/ 	.word	0x00000000
	.align		4
        /*000c*/ 	.word	0xfffffffe
	.align		4
        /*0010*/ 	.word	0x00000000
	.align		4
        /*0014*/ 	.word	0xfffffffd
	.align		4
        /*0018*/ 	.word	0x00000000
	.align		4
        /*001c*/ 	.word	0xfffffffc


//--------------------- .text._Z15step_kernel_modiifPfS_ --------------------------
	.section	.text._Z15step_kernel_modiifPfS_,"ax",@progbits
	.align	128
        .global         _Z15step_kernel_modiifPfS_
        .type           _Z15step_kernel_modiifPfS_,@function
        .size           _Z15step_kernel_modiifPfS_,(.L_x_1 - _Z15step_kernel_modiifPfS_)
        .other          _Z15step_kernel_modiifPfS_,@"STO_CUDA_ENTRY STV_DEFAULT"
_Z15step_kernel_modiifPfS_:
.text._Z15step_kernel_modiifPfS_:
[----:B------:R-:W-:Y:S01]  /*0000*/  LDC R1, c[0x0][0x37c] ;  /* 0x0000df00ff017b82 */ /* 0x000fe20000000800 */
[----:B------:R-:W0:Y:S07]  /*0010*/  S2R R4, SR_TID.X ;  /* 0x0000000000047919 */ /* 0x000e2e0000002100 */
[----:B------:R-:W1:Y:S08]  /*0020*/  LDC.64 R2, c[0x0][0x380] ;  /* 0x0000e000ff027b82 */ /* 0x000e700000000a00 */
[----:B------:R-:W0:Y:S08]  /*0030*/  S2UR UR4, SR_CTAID.X ;  /* 0x00000000000479c3 */ /* 0x000e300000002500 */
[----:B------:R-:W0:Y:S01]  /*0040*/  LDC R7, c[0x0][0x360] ;  /* 0x0000d800ff077b82 */ /* 0x000e220000000800 */
[----:B-1----:R-:W-:-:S02]  /*0050*/  VIADD R5, R3, 0xfffffffe ;  /* 0xfffffffe03057836 */ /* 0x002fc40000000000 */
[----:B------:R-:W-:Y:S02]  /*0060*/  VIADD R0, R2, 0xfffffffe ;  /* 0xfffffffe02007836 */ /* 0x000fe40000000000 */
[----:B0-----:R-:W-:Y:S02]  /*0070*/  IMAD R7, R7, UR4, R4 ;  /* 0x0000000407077c24 */ /* 0x001fe4000f8e0204 */
[----:B------:R-:W-:-:S05]  /*0080*/  IMAD R4, R5, R0, RZ ;  /* 0x0000000005047224 */ /* 0x000fca00078e02ff */
[----:B------:R-:W-:-:S13]  /*0090*/  ISETP.GE.AND P0, PT, R7, R4, PT ;  /* 0x000000040700720c */ /* 0x000fda0003f06270 */
[----:B------:R-:W-:Y:S05]  /*00a0*/  @P0 EXIT ;  /* 0x000000000000094d */ /* 0x000fea0003800000 */
[-C--:B------:R-:W-:Y:S02]  /*00b0*/  IABS R9, R0.reuse ;  /* 0x0000000000097213 */ /* 0x080fe40000000000 */
[----:B------:R-:W-:Y:S02]  /*00c0*/  IABS R10, R7 ;  /* 0x00000007000a7213 */ /* 0x000fe40000000000 */
[----:B------:R-:W0:Y:S01]  /*00d0*/  I2F.RP R6, R9 ;  /* 0x0000000900067306 */ /* 0x000e220000209400 */
[----:B------:R-:W-:-:S07]  /*00e0*/  IABS R12, R0 ;  /* 0x00000000000c7213 */ /* 0x000fce0000000000 */
[----:B0-----:R-:W0:Y:S02]  /*00f0*/  MUFU.RCP R6, R6 ;  /* 0x0000000600067308 */ /* 0x001e240000001000 */
[----:B0-----:R-:W-:Y:S02]  /*0100*/  IADD3 R4, PT, PT, R6, 0xffffffe, RZ ;  /* 0x0ffffffe06047810 */ /* 0x001fe40007ffe0ff */
[----:B------:R-:W-:-:S04]  /*0110*/  IADD3 R6, PT, PT, RZ, -R12, RZ ;  /* 0x8000000cff067210 */ /* 0x000fc80007ffe0ff */
[----:B------:R0:W1:Y:S02]  /*0120*/  F2I.FTZ.U32.TRUNC.NTZ R5, R4 ;  /* 0x0000000400057305 */ /* 0x000064000021f000 */
[----:B0-----:R-:W-:Y:S02]  /*0130*/  IMAD.MOV.U32 R4, RZ, RZ, RZ ;  /* 0x000000ffff047224 */ /* 0x001fe400078e00ff */
[----:B-1----:R-:W-:-:S04]  /*0140*/  IMAD.MOV R8, RZ, RZ, -R5 ;  /* 0x000000ffff087224 */ /* 0x002fc800078e0a05 */
[----:B------:R-:W-:Y:S01]  /*0150*/  IMAD R11, R8, R9, RZ ;  /* 0x00000009080b7224 */ /* 0x000fe200078e02ff */
[----:B------:R-:W-:-:S03]  /*0160*/  MOV R8, R10 ;  /* 0x0000000a00087202 */ /* 0x000fc60000000f00 */
[----:B------:R-:W-:-:S06]  /*0170*/  IMAD.HI.U32 R5, R5, R11, R4 ;  /* 0x0000000b05057227 */ /* 0x000fcc00078e0004 */
[----:B------:R-:W-:-:S04]  /*0180*/  IMAD.HI.U32 R5, R5, R8, RZ ;  /* 0x0000000805057227 */ /* 0x000fc800078e00ff */
[----:B------:R-:W-:-:S05]  /*0190*/  IMAD R4, R5, R6, R8 ;  /* 0x0000000605047224 */ /* 0x000fca00078e0208 */
[----:B------:R-:W-:-:S13]  /*01a0*/  ISETP.GT.U32.AND P2, PT, R9, R4, PT ;  /* 0x000000040900720c */ /* 0x000fda0003f44070 */
[----:B------:R-:W-:Y:S01]  /*01b0*/  @!P2 IMAD.IADD R4, R4, 0x1, -R9 ;  /* 0x000000010404a824 */ /* 0x000fe200078e0a09 */
[----:B------:R-:W-:Y:S02]  /*01c0*/  @!P2 IADD3 R5, PT, PT, R5, 0x1, RZ ;  /* 0x000000010505a810 */ /* 0x000fe40007ffe0ff */
[----:B------:R-:W-:Y:S02]  /*01d0*/  ISETP.NE.AND P2, PT, R0, RZ, PT ;  /* 0x000000ff0000720c */ /* 0x000fe40003f45270 */
[----:B------:R-:W-:Y:S02]  /*01e0*/  ISETP.GE.U32.AND P0, PT, R4, R9, PT ;  /* 0x000000090400720c */ /* 0x000fe40003f06070 */
[----:B------:R-:W-:-:S04]  /*01f0*/  LOP3.LUT R4, R7, R0, RZ, 0x3c, !PT ;  /* 0x0000000007047212 */ /* 0x000fc800078e3cff */
[----:B------:R-:W-:Y:S01]  /*0200*/  ISETP.GE.AND P1, PT, R4, RZ, PT ;  /* 0x000000ff0400720c */ /* 0x000fe20003f26270 */
[----:B------:R-:W-:Y:S02]  /*0210*/  VIADD R4, R3, 0xffffffff ;  /* 0xffffffff03047836 */ /* 0x000fe40000000000 */
[----:B------:R-:W-:-:S04]  /*0220*/  VIADD R3, R2, 0xffffffff ;  /* 0xffffffff02037836 */ /* 0x000fc80000000000 */
[----:B------:R-:W-:-:S05]  /*0230*/  @P0 VIADD R5, R5, 0x1 ;  /* 0x0000000105050836 */ /* 0x000fca0000000000 */
[----:B------:R-:W-:-:S05]  /*0240*/  MOV R9, R5 ;  /* 0x0000000500097202 */ /* 0x000fca0000000f00 */
[----:B------:R-:W-:Y:S01]  /*0250*/  @!P1 IMAD.MOV R9, RZ, RZ, -R9 ;  /* 0x000000ffff099224 */ /* 0x000fe200078e0a09 */
[----:B------:R-:W-:-:S04]  /*0260*/  @!P2 LOP3.LUT R9, RZ, R0, RZ, 0x33, !PT ;  /* 0x00000000ff09a212 */ /* 0x000fc800078e33ff */
[C---:B------:R-:W-:Y:S02]  /*0270*/  IADD3 R5, PT, PT, -R9.reuse, RZ, RZ ;  /* 0x000000ff09057210 */ /* 0x040fe40007ffe1ff */
[----:B------:R-:W-:-:S03]  /*0280*/  IADD3 R13, PT, PT, R9, 0x1, RZ ;  /* 0x00000001090d7810 */ /* 0x000fc60007ffe0ff */
[----:B------:R-:W-:Y:S01]  /*0290*/  IMAD R11, R0, R5, R7 ;  /* 0x00000005000b7224 */ /* 0x000fe200078e0207 */
[----:B------:R-:W-:-:S04]  /*02a0*/  ISETP.GE.AND P0, PT, R13, R4, PT ;  /* 0x000000040d00720c */ /* 0x000fc80003f06270 */
[----:B------:R-:W-:-:S04]  /*02b0*/  IADD3 R0, PT, PT, R11, 0x1, RZ ;  /* 0x000000010b007810 */ /* 0x000fc80007ffe0ff */
[----:B------:R-:W-:-:S13]  /*02c0*/  ISETP.GE.OR P0, PT, R0, R3, P0 ;  /* 0x000000030000720c */ /* 0x000fda0000706670 */
[----:B------:R-:W-:Y:S05]  /*02d0*/  @P0 EXIT ;  /* 0x000000000000094d */ /* 0x000fea0003800000 */
[----:B------:R-:W0:Y:S01]  /*02e0*/  LDC.64 R4, c[0x0][0x390] ;  /* 0x0000e400ff047b82 */ /* 0x000e220000000a00 */
[----:B------:R-:W1:Y:S01]  /*02f0*/  LDCU.64 UR6, c[0x0][0x390] ;  /* 0x00007200ff0677ac */ /* 0x000e620008000a00 */
[-C--:B------:R-:W-:Y:S01]  /*0300*/  IMAD R3, R9, R2.reuse, RZ ;  /* 0x0000000209037224 */ /* 0x080fe200078e02ff */
[----:B------:R-:W-:Y:S01]  /*0310*/  SHF.R.S32.HI R8, RZ, 0x1f, R11 ;  /* 0x0000001fff087819 */ /* 0x000fe2000001140b */
[----:B------:R-:W2:Y:S02]  /*0320*/  LDCU.64 UR4, c[0x0][0x358] ;  /* 0x00006b00ff0477ac */ /* 0x000ea40008000a00 */
[----:B------:R-:W-:Y:S01]  /*0330*/  IMAD R0, R2, 0x2, R3 ;  /* 0x0000000202007824 */ /* 0x000fe200078e0203 */
[----:B------:R-:W-:Y:S01]  /*0340*/  IADD3 R7, P0, PT, R11, R3, RZ ;  /* 0x000000030b077210 */ /* 0x000fe20007f1e0ff */
[----:B------:R-:W-:-:S03]  /*0350*/  IMAD R2, R13, R2, R11 ;  /* 0x000000020d027224 */ /* 0x000fc600078e020b */
[----:B------:R-:W-:Y:S02]  /*0360*/  LEA.HI.X.SX32 R10, R3, R8, 0x1, P0 ;  /* 0x00000008030a7211 */ /* 0x000fe400000f0eff */
[----:B------:R-:W-:-:S04]  /*0370*/  IADD3 R3, P1, PT, R11, R0, RZ ;  /* 0x000000000b037210 */ /* 0x000fc80007f3e0ff */
[----:B------:R-:W-:Y:S02]  /*0380*/  LEA.HI.X.SX32 R0, R0, R8, 0x1, P1 ;  /* 0x0000000800007211 */ /* 0x000fe400008f0eff */
[----:B-1----:R-:W-:-:S04]  /*0390*/  LEA R6, P0, R7, UR6, 0x2 ;  /* 0x0000000607067c11 */ /* 0x002fc8000f8010ff */
[----:B------:R-:W-:Y:S01]  /*03a0*/  LEA.HI.X R7, R7, UR7, R10, 0x2, P0 ;  /* 0x0000000707077c11 */ /* 0x000fe200080f140a */
[----:B0-----:R-:W-:Y:S01]  /*03b0*/  IMAD.WIDE R4, R2, 0x4, R4 ;  /* 0x0000000402047825 */ /* 0x001fe200078e0204 */
[C---:B------:R-:W-:Y:S01]  /*03c0*/  LEA R8, P0, R3.reuse, UR6, 0x2 ;  /* 0x0000000603087c11 */ /* 0x040fe2000f8010ff */
[----:B------:R-:W0:Y:S01]  /*03d0*/  LDC.64 R10, c[0x0][0x398] ;  /* 0x0000e600ff0a7b82 */ /* 0x000e220000000a00 */
[----:B------:R-:W1:Y:S01]  /*03e0*/  LDCU UR6, c[0x0][0x388] ;  /* 0x00007100ff0677ac */ /* 0x000e620008000800 */
[----:B--2---:R-:W2:Y:S01]  /*03f0*/  LDG.E R6, desc[UR4][R6.64+0x4] ;  /* 0x0000040406067981 */ /* 0x004ea2000c1e1900 */
[----:B------:R-:W-:-:S03]  /*0400*/  LEA.HI.X R9, R3, UR7, R0, 0x2, P0 ;  /* 0x0000000703097c11 */ /* 0x000fc600080f1400 */
[----:B------:R-:W3:Y:S04]  /*0410*/  LDG.E R12, desc[UR4][R4.64+0x4] ;  /* 0x00000404040c7981 */ /* 0x000ee8000c1e1900 */
[----:B------:R-:W4:Y:S04]  /*0420*/  LDG.E R0, desc[UR4][R4.64] ;  /* 0x0000000404007981 */ /* 0x000f28000c1e1900 */
[----:B------:R-:W5:Y:S04]  /*0430*/  LDG.E R9, desc[UR4][R8.64+0x4] ;  /* 0x0000040408097981 */ /* 0x000f68000c1e1900 */
[----:B------:R-:W5:Y:S01]  /*0440*/  LDG.E R13, desc[UR4][R4.64+0x8] ;  /* 0x00000804040d7981 */ /* 0x000f62000c1e1900 */
[----:B---3--:R-:W-:-:S04]  /*0450*/  FADD R3, R12, R12 ;  /* 0x0000000c0c037221 */ /* 0x008fc80000000000 */
[----:B--2---:R-:W-:Y:S01]  /*0460*/  FADD R14, -R3, R6 ;  /* 0x00000006030e7221 */ /* 0x004fe20000000100 */
[----:B----4-:R-:W-:-:S03]  /*0470*/  FADD R0, R0, -R3 ;  /* 0x8000000300007221 */ /* 0x010fc60000000000 */
[----:B-----5:R-:W-:Y:S01]  /*0480*/  FADD R3, R14, R9 ;  /* 0x000000090e037221 */ /* 0x020fe20000000000 */
[----:B------:R-:W-:-:S04]  /*0490*/  FADD R0, R0, R13 ;  /* 0x0000000d00007221 */ /* 0x000fc80000000000 */
[----:B------:R-:W-:Y:S01]  /*04a0*/  FADD R7, R0, R3 ;  /* 0x0000000300077221 */ /* 0x000fe20000000000 */
[----:B0-----:R-:W-:-:S04]  /*04b0*/  IMAD.WIDE R2, R2, 0x4, R10 ;  /* 0x0000000402027825 */ /* 0x001fc800078e020a */
[----:B-1----:R-:W-:-:S05]  /*04c0*/  FFMA R7, R7, UR6, R12 ;  /* 0x0000000607077c23 */ /* 0x002fca000800000c */
[----:B------:R-:W-:Y:S01]  /*04d0*/  STG.E desc[UR4][R2.64+0x4], R7 ;  /* 0x0000040702007986 */ /* 0x000fe2000c101904 */
[----:B------:R-:W-:Y:S05]  /*04e0*/  EXIT ;  /* 0x000000000000794d */ /* 0x000fea0003800000 */
.L_x_0:
[----:B------:R-:W-:-:S00]  /*04f0*/  BRA `(.L_x_0) ;  /* 0xfffffffc00fc7947 */ /* 0x000fc0000383ffff */
[----:B------:R-:W-:-:S00]  /*0500*/  NOP ;  /* 0x0000000000007918 */ /* 0x000fc00000000000 */
[----:B------:R-:W-:-:S00]  /*0510*/  NOP ;  /* 0x0000000000007918 */ /* 0x000fc00000000000 */
[----:B------:R-:W-:-:S00]  /*0520*/  NOP ;  /* 0x0000000000007918 */ /* 0x000fc00000000000 */
[----:B------:R-:W-:-:S00]  /*0530*/  NOP ;  /* 0x0000000000007918 */ /* 0x000fc00000000000 */
[----:B------:R-:W-:-:S00]  /*0540*/  NOP ;  /* 0x0000000000007918 */ /* 0x000fc00000000000 */
[----:B------:R-:W-:-:S00]  /*0550*/  NOP ;  /* 0x0000000000007918 */ /* 0x000fc00000000000 */
[----:B------:R-:W-:-:S00]  /*0560*/  NOP ;  /* 0x0000000000007918 */ /* 0x000fc00000000000 */
[----:B------:R-:W-:-:S00]  /*0570*/  NOP ;  /* 0x0000000000007918 */ /* 0x000fc00000000000 */
.L_x_1:


//--------------------- .nv.shared.reserved.0     --------------------------
	.section	.nv.shared.reserved.0,"aw",@nobits
	.weak		__nv_reservedSMEM_offset_0_alias
	.size		__nv_reservedSMEM_offset_0_alias, 0, 64
	.other		__nv_reservedSMEM_offset_0_alias,@"STO_CUDA_RESERVED_SHARED STV_DEFAULT"
__nv_reservedSMEM_offset_0_alias:
	.zero		0
	.zero		64


//--------------------- .nv.constant0._Z15step_kernel_modiifPfS_ --------------------------
	.section	.nv.constant0._Z15step_kernel_modiifPfS_,"a",@progbits
	.sectionflags	@""
	.align	4
.nv.constant0._Z15step_kernel_modiifPfS_:
	.zero		928


//--------------------- SYMBOLS --------------------------

	.type		.nv.reservedSmem.offset0,@object
	.size		.nv.reservedSmem.offset0,0x4
